//
// Generated by NVIDIA NVVM Compiler
//
// Compiler Build ID: CL-36424714
// Cuda compilation tools, release 13.0, V13.0.88
// Based on NVVM 20.0.0
//

.version 9.0
.target sm_100
.address_size 64

	// .globl	_Z15atomicAddKernelPii

.visible .entry _Z15atomicAddKernelPii(
	.param .u64 .ptr .align 1 _Z15atomicAddKernelPii_param_0,
	.param .u32 _Z15atomicAddKernelPii_param_1
)
{
	.reg .pred 	%p<2>;
	.reg .b32 	%r<7>;
	.reg .b64 	%rd<3>;

	ld.param.u64 	%rd1, [_Z15atomicAddKernelPii_param_0];
	ld.param.u32 	%r2, [_Z15atomicAddKernelPii_param_1];
	mov.u32 	%r3, %tid.x;
	mov.u32 	%r4, %ntid.x;
	mov.u32 	%r5, %ctaid.x;
	mad.lo.s32 	%r1, %r4, %r5, %r3;
	setp.ge.s32 	%p1, %r1, %r2;
	@%p1 bra 	$L__BB0_2;
	cvta.to.global.u64 	%rd2, %rd1;
	atom.global.add.u32 	%r6, [%rd2], %r1;
$L__BB0_2:
	ret;

}


// ===== COMPILED SASS (sm_100) =====

	.target	sm_100

	.elftype	@"ET_EXEC"


//--------------------- .note.nv.tkinfo           --------------------------
	.section	.note.nv.tkinfo,"",@"SHT_NOTE"
	.sectionflags	@"SHF_NOTE_NV_TKINFO"
	.tkinfo
        /*0018*/ 	.word	0x00000002
        /*0030*/ 	.string	""
        /*0030*/ 	.string	"ptxas"
        /*0030*/ 	.string	"Cuda compilation tools, release 13.0, V13.0.88"
        /*0030*/ 	.string	"Build cuda_13.0.r13.0/compiler.36424714_0"
        /*0030*/ 	.string	"-arch sm_100 -m 64 "



//--------------------- .note.nv.cuinfo           --------------------------
	.section	.note.nv.cuinfo,"",@"SHT_NOTE"
	.sectionflags	@"SHF_NOTE_NV_CUINFO"
        /*0018*/ 	.short	0x0002
        /*001a*/ 	.short	0x0064
        /*001c*/ 	.short	0x0082
	.zero		2


//--------------------- .nv.info                  --------------------------
	.section	.nv.info,"",@"SHT_CUDA_INFO"
	.align	4


	//----- nvinfo : EIATTR_REGCOUNT
	.align		4
        /*0000*/ 	.byte	0x04, 0x2f
        /*0002*/ 	.short	(.L_1 - .L_0)
	.align		4
.L_0:
        /*0004*/ 	.word	index@(_Z15atomicAddKernelPii)
        /*0008*/ 	.word	0x00000008


	//----- nvinfo : EIATTR_FRAME_SIZE
	.align		4
.L_1:
        /*000c*/ 	.byte	0x04, 0x11
        /*000e*/ 	.short	(.L_3 - .L_2)
	.align		4
.L_2:
        /*0010*/ 	.word	index@(_Z15atomicAddKernelPii)
        /*0014*/ 	.word	0x00000000


	//----- nvinfo : EIATTR_MIN_STACK_SIZE
	.align		4
.L_3:
        /*0018*/ 	.byte	0x04, 0x12
        /*001a*/ 	.short	(.L_5 - .L_4)
	.align		4
.L_4:
        /*001c*/ 	.word	index@(_Z15atomicAddKernelPii)
        /*0020*/ 	.word	0x00000000
.L_5:


//--------------------- .nv.compat                --------------------------
	.section	.nv.compat,"",@"SHT_CUDA_COMPAT_INFO"
	.align	4
        /*0000*/ 	.byte	0x02, 0x09, 0x00, 0x00, 0x02, 0x02, 0x01, 0x00, 0x02, 0x05, 0x05, 0x00, 0x03, 0x07, 0x01, 0x01
        /*0010*/ 	.byte	0x02, 0x03, 0x00, 0x00, 0x02, 0x06, 0x01, 0x00, 0x04, 0x0b, 0x08, 0x00, 0x09, 0x00, 0x00, 0x00
        /*0020*/ 	.byte	0x00, 0x00, 0x00, 0x00


//--------------------- .nv.info._Z15atomicAddKernelPii --------------------------
	.section	.nv.info._Z15atomicAddKernelPii,"",@"SHT_CUDA_INFO"
	.sectionflags	@""
	.align	4


	//----- nvinfo : EIATTR_CUDA_API_VERSION
	.align		4
        /*0000*/ 	.byte	0x04, 0x37
        /*0002*/ 	.short	(.L_7 - .L_6)
.L_6:
        /*0004*/ 	.word	0x00000082


	//----- nvinfo : EIATTR_KPARAM_INFO
	.align		4
.L_7:
        /*0008*/ 	.byte	0x04, 0x17
        /*000a*/ 	.short	(.L_9 - .L_8)
.L_8:
        /*000c*/ 	.word	0x00000000
        /*0010*/ 	.short	0x0001
        /*0012*/ 	.short	0x0008
        /*0014*/ 	.byte	0x00, 0xf0, 0x11, 0x00


	//----- nvinfo : EIATTR_KPARAM_INFO
	.align		4
.L_9:
        /*0018*/ 	.byte	0x04, 0x17
        /*001a*/ 	.short	(.L_11 - .L_10)
.L_10:
        /*001c*/ 	.word	0x00000000
        /*0020*/ 	.short	0x0000
        /*0022*/ 	.short	0x0000
        /*0024*/ 	.byte	0x00, 0xf5, 0x21, 0x00


	//----- nvinfo : EIATTR_SPARSE_MMA_MASK
	.align		4
.L_11:
        /*0028*/ 	.byte	0x03, 0x50
        /*002a*/ 	.short	0x0000


	//----- nvinfo : EIATTR_MAXREG_COUNT
	.align		4
        /*002c*/ 	.byte	0x03, 0x1b
        /*002e*/ 	.short	0x00ff


	//----- nvinfo : EIATTR_MERCURY_ISA_VERSION
	.align		4
        /*0030*/ 	.byte	0x03, 0x5f
        /*0032*/ 	.short	0x0101


	//----- nvinfo : EIATTR_INT_WARP_WIDE_INSTR_OFFSETS
	.align		4
        /*0034*/ 	.byte	0x04, 0x31
        /*0036*/ 	.short	(.L_13 - .L_12)


	//   ....[0]....
.L_12:
        /*0038*/ 	.word	0x00000090


	//   ....[1]....
        /*003c*/ 	.word	0x000000b0


	//----- nvinfo : EIATTR_VRC_CTA_INIT_COUNT
	.align		4
.L_13:
        /*0040*/ 	.byte	0x02, 0x4a
	.zero		1
	.zero		1


	//----- nvinfo : EIATTR_EXIT_INSTR_OFFSETS
	.align		4
        /*0044*/ 	.byte	0x04, 0x1c
        /*0046*/ 	.short	(.L_15 - .L_14)


	//   ....[0]....
.L_14:
        /*0048*/ 	.word	0x00000070


	//   ....[1]....
        /*004c*/ 	.word	0x00000110


	//----- nvinfo : EIATTR_CBANK_PARAM_SIZE
	.align		4
.L_15:
        /*0050*/ 	.byte	0x03, 0x19
        /*0052*/ 	.short	0x000c


	//----- nvinfo : EIATTR_PARAM_CBANK
	.align		4
        /*0054*/ 	.byte	0x04, 0x0a
        /*0056*/ 	.short	(.L_17 - .L_16)
	.align		4
.L_16:
        /*0058*/ 	.word	index@(.nv.constant0._Z15atomicAddKernelPii)
        /*005c*/ 	.short	0x0380
        /*005e*/ 	.short	0x000c


	//----- nvinfo : EIATTR_SW_WAR
	.align		4
.L_17:
        /*0060*/ 	.byte	0x04, 0x36
        /*0062*/ 	.short	(.L_19 - .L_18)
.L_18:
        /*0064*/ 	.word	0x00000008
.L_19:


//--------------------- .nv.callgraph             --------------------------
	.section	.nv.callgraph,"",@"SHT_CUDA_CALLGRAPH"
	.align	4
	.sectionentsize	8
	.align		4
        /*0000*/ 	.word	0x00000000
	.align		4
        /*0004*/ 	.word	0xffffffff
	.align		4
        /*0008*/ 	.word	0x00000000
	.align		4
        /*000c*/ 	.word	0xfffffffe
	.align		4
        /*0010*/ 	.word	0x00000000
	.align		4
        /*0014*/ 	.word	0xfffffffd
	.align		4
        /*0018*/ 	.word	0x00000000
	.align		4
        /*001c*/ 	.word	0xfffffffc


//--------------------- .text._Z15atomicAddKernelPii --------------------------
	.section	.text._Z15atomicAddKernelPii,"ax",@progbits
	.align	128
        .global         _Z15atomicAddKernelPii
        .type           _Z15atomicAddKernelPii,@function
        .size           _Z15atomicAddKernelPii,(.L_x_1 - _Z15atomicAddKernelPii)
        .other          _Z15atomicAddKernelPii,@"STO_CUDA_ENTRY STV_DEFAULT"
_Z15atomicAddKernelPii:
.text._Z15atomicAddKernelPii:
[----:B------:R-:W-:Y:S01]  /*0000*/  LDC R1, c[0x0][0x37c] ;  /* 0x0000df00ff017b82 */ /* 0x000fe20000000800 */
[----:B------:R-:W0:Y:S01]  /*0010*/  S2R R0, SR_TID.X ;  /* 0x0000000000007919 */ /* 0x000e220000002100 */
[----:B------:R-:W0:Y:S01]  /*0020*/  LDCU UR4, c[0x0][0x360] ;  /* 0x00006c00ff0477ac */ /* 0x000e220008000800 */
[----:B------:R-:W0:Y:S01]  /*0030*/  S2R R3, SR_CTAID.X ;  /* 0x0000000000037919 */ /* 0x000e220000002500 */
[----:B------:R-:W1:Y:S01]  /*0040*/  LDCU UR5, c[0x0][0x388] ;  /* 0x00007100ff0577ac */ /* 0x000e620008000800 */
[----:B0-----:R-:W-:-:S05]  /*0050*/  IMAD R0, R3, UR4, R0 ;  /* 0x0000000403007c24 */ /* 0x001fca000f8e0200 */
[----:B-1----:R-:W-:-:S13]  /*0060*/  ISETP.GE.AND P0, PT, R0, UR5, PT ;  /* 0x0000000500007c0c */ /* 0x002fda000bf06270 */
[----:B------:R-:W-:Y:S05]  /*0070*/  @P0 EXIT ;  /* 0x000000000000094d */ /* 0x000fea0003800000 */
[----:B------:R-:W0:Y:S01]  /*0080*/  S2R R4, SR_LANEID ;  /* 0x0000000000047919 */ /* 0x000e220000000000 */
[----:B------:R-:W1:Y:S08]  /*0090*/  REDUX.SUM UR5, R0 ;  /* 0x00000000000573c4 */ /* 0x000e70000000c000 */
[----:B------:R-:W2:Y:S01]  /*00a0*/  LDC.64 R2, c[0x0][0x380] ;  /* 0x0000e000ff027b82 */ /* 0x000ea20000000a00 */
[----:B------:R-:W-:Y:S01]  /*00b0*/  VOTEU.ANY UR4, UPT, PT ;  /* 0x0000000000047886 */ /* 0x000fe200038e0100 */
[----:B------:R-:W2:Y:S01]  /*00c0*/  LDCU.64 UR6, c[0x0][0x358] ;  /* 0x00006b00ff0677ac */ /* 0x000ea20008000a00 */
[----:B------:R-:W-:Y:S01]  /*00d0*/  UFLO.U32 UR4, UR4 ;  /* 0x00000004000472bd */ /* 0x000fe200080e0000 */
[----:B-1----:R-:W-:-:S05]  /*00e0*/  MOV R5, UR5 ;  /* 0x0000000500057c02 */ /* 0x002fca0008000f00 */
[----:B0-----:R-:W-:-:S13]  /*00f0*/  ISETP.EQ.U32.AND P0, PT, R4, UR4, PT ;  /* 0x0000000404007c0c */ /* 0x001fda000bf02070 */
[----:B--2---:R-:W-:Y:S01]  /*0100*/  @P0 REDG.E.ADD.STRONG.GPU desc[UR6][R2.64], R5 ;  /* 0x000000050200098e */ /* 0x004fe2000c12e106 */
[----:B------:R-:W-:Y:S05]  /*0110*/  EXIT ;  /* 0x000000000000794d */ /* 0x000fea0003800000 */
.L_x_0:
[----:B------:R-:W-:-:S00]  /*0120*/  BRA `(.L_x_0) ;  /* 0xfffffffc00fc7947 */ /* 0x000fc0000383ffff */
[----:B------:R-:W-:-:S00]  /*0130*/  NOP ;  /* 0x0000000000007918 */ /* 0x000fc00000000000 */
        /* <DEDUP_REMOVED lines=12> */
.L_x_1:


//--------------------- .nv.shared.reserved.0     --------------------------
	.section	.nv.shared.reserved.0,"aw",@nobits
	.weak		__nv_reservedSMEM_offset_0_alias
	.size		__nv_reservedSMEM_offset_0_alias, 0, 64
	.other		__nv_reservedSMEM_offset_0_alias,@"STO_CUDA_RESERVED_SHARED STV_DEFAULT"
__nv_reservedSMEM_offset_0_alias:
	.zero		0
	.zero		64


//--------------------- .nv.constant0._Z15atomicAddKernelPii --------------------------
	.section	.nv.constant0._Z15atomicAddKernelPii,"a",@progbits
	.sectionflags	@""
	.align	4
.nv.constant0._Z15atomicAddKernelPii:
	.zero		908


//--------------------- SYMBOLS --------------------------

	.type		.nv.reservedSmem.offset0,@object
	.size		.nv.reservedSmem.offset0,0x4
